//
// Generated by NVIDIA NVVM Compiler
//
// Compiler Build ID: CL-36424714
// Cuda compilation tools, release 13.0, V13.0.88
// Based on NVVM 20.0.0
//

.version 9.0
.target sm_100
.address_size 64

	// .globl	_Z19gridStrideReductionILj256EEvPiS0_i
.extern .shared .align 16 .b8 subArr[];

.visible .entry _Z19gridStrideReductionILj256EEvPiS0_i(
	.param .u64 .ptr .align 1 _Z19gridStrideReductionILj256EEvPiS0_i_param_0,
	.param .u64 .ptr .align 1 _Z19gridStrideReductionILj256EEvPiS0_i_param_1,
	.param .u32 _Z19gridStrideReductionILj256EEvPiS0_i_param_2
)
{
	.reg .pred 	%p<7>;
	.reg .b32 	%r<50>;
	.reg .b64 	%rd<11>;

	ld.param.u64 	%rd2, [_Z19gridStrideReductionILj256EEvPiS0_i_param_0];
	ld.param.u64 	%rd3, [_Z19gridStrideReductionILj256EEvPiS0_i_param_1];
	ld.param.u32 	%r10, [_Z19gridStrideReductionILj256EEvPiS0_i_param_2];
	mov.u32 	%r1, %tid.x;
	mov.u32 	%r2, %ctaid.x;
	shl.b32 	%r11, %r2, 9;
	add.s32 	%r49, %r11, %r1;
	shl.b32 	%r12, %r1, 2;
	mov.u32 	%r13, subArr;
	add.s32 	%r4, %r13, %r12;
	mov.b32 	%r14, 0;
	st.shared.u32 	[%r4], %r14;
	setp.ge.u32 	%p1, %r49, %r10;
	@%p1 bra 	$L__BB0_4;
	cvta.to.global.u64 	%rd1, %rd2;
	mov.u32 	%r16, %nctaid.x;
	mov.u32 	%r17, %ntid.x;
	mul.lo.s32 	%r18, %r17, %r16;
	shl.b32 	%r5, %r18, 1;
	mov.b32 	%r48, 0;
$L__BB0_2:
	mul.wide.u32 	%rd4, %r49, 4;
	add.s64 	%rd5, %rd1, %rd4;
	ld.global.u32 	%r19, [%rd5];
	add.s32 	%r20, %r49, 256;
	mul.wide.u32 	%rd6, %r20, 4;
	add.s64 	%rd7, %rd1, %rd6;
	ld.global.u32 	%r21, [%rd7];
	add.s32 	%r22, %r21, %r19;
	add.s32 	%r48, %r22, %r48;
	add.s32 	%r49, %r49, %r5;
	setp.lt.u32 	%p2, %r49, %r10;
	@%p2 bra 	$L__BB0_2;
	st.shared.u32 	[%r4], %r48;
$L__BB0_4:
	bar.sync 	0;
	setp.gt.u32 	%p3, %r1, 127;
	@%p3 bra 	$L__BB0_6;
	ld.shared.u32 	%r23, [%r4+512];
	ld.shared.u32 	%r24, [%r4];
	add.s32 	%r25, %r24, %r23;
	st.shared.u32 	[%r4], %r25;
$L__BB0_6:
	bar.sync 	0;
	setp.gt.u32 	%p4, %r1, 63;
	@%p4 bra 	$L__BB0_8;
	ld.shared.u32 	%r26, [%r4+256];
	ld.shared.u32 	%r27, [%r4];
	add.s32 	%r28, %r27, %r26;
	st.shared.u32 	[%r4], %r28;
$L__BB0_8:
	bar.sync 	0;
	setp.gt.u32 	%p5, %r1, 31;
	@%p5 bra 	$L__BB0_11;
	ld.volatile.shared.u32 	%r29, [%r4+128];
	ld.volatile.shared.u32 	%r30, [%r4];
	add.s32 	%r31, %r30, %r29;
	st.volatile.shared.u32 	[%r4], %r31;
	ld.volatile.shared.u32 	%r32, [%r4+64];
	ld.volatile.shared.u32 	%r33, [%r4];
	add.s32 	%r34, %r33, %r32;
	st.volatile.shared.u32 	[%r4], %r34;
	ld.volatile.shared.u32 	%r35, [%r4+32];
	ld.volatile.shared.u32 	%r36, [%r4];
	add.s32 	%r37, %r36, %r35;
	st.volatile.shared.u32 	[%r4], %r37;
	ld.volatile.shared.u32 	%r38, [%r4+16];
	ld.volatile.shared.u32 	%r39, [%r4];
	add.s32 	%r40, %r39, %r38;
	st.volatile.shared.u32 	[%r4], %r40;
	ld.volatile.shared.u32 	%r41, [%r4+8];
	ld.volatile.shared.u32 	%r42, [%r4];
	add.s32 	%r43, %r42, %r41;
	st.volatile.shared.u32 	[%r4], %r43;
	ld.volatile.shared.u32 	%r44, [%r4+4];
	ld.volatile.shared.u32 	%r45, [%r4];
	add.s32 	%r46, %r45, %r44;
	st.volatile.shared.u32 	[%r4], %r46;
	setp.ne.s32 	%p6, %r1, 0;
	@%p6 bra 	$L__BB0_11;
	ld.shared.u32 	%r47, [subArr];
	cvta.to.global.u64 	%rd8, %rd3;
	mul.wide.u32 	%rd9, %r2, 4;
	add.s64 	%rd10, %rd8, %rd9;
	st.global.u32 	[%rd10], %r47;
$L__BB0_11:
	ret;

}


// ===== COMPILED SASS (sm_100) =====

	.target	sm_100

	.elftype	@"ET_EXEC"


//--------------------- .note.nv.tkinfo           --------------------------
	.section	.note.nv.tkinfo,"",@"SHT_NOTE"
	.sectionflags	@"SHF_NOTE_NV_TKINFO"
	.tkinfo
        /*0018*/ 	.word	0x00000002
        /*0030*/ 	.string	""
        /*0030*/ 	.string	"ptxas"
        /*0030*/ 	.string	"Cuda compilation tools, release 13.0, V13.0.88"
        /*0030*/ 	.string	"Build cuda_13.0.r13.0/compiler.36424714_0"
        /*0030*/ 	.string	"-arch sm_100 -m 64 "



//--------------------- .note.nv.cuinfo           --------------------------
	.section	.note.nv.cuinfo,"",@"SHT_NOTE"
	.sectionflags	@"SHF_NOTE_NV_CUINFO"
        /*0018*/ 	.short	0x0002
        /*001a*/ 	.short	0x0064
        /*001c*/ 	.short	0x0082
	.zero		2


//--------------------- .nv.info                  --------------------------
	.section	.nv.info,"",@"SHT_CUDA_INFO"
	.align	4


	//----- nvinfo : EIATTR_REGCOUNT
	.align		4
        /*0000*/ 	.byte	0x04, 0x2f
        /*0002*/ 	.short	(.L_1 - .L_0)
	.align		4
.L_0:
        /*0004*/ 	.word	index@(_Z19gridStrideReductionILj256EEvPiS0_i)
        /*0008*/ 	.word	0x00000010


	//----- nvinfo : EIATTR_FRAME_SIZE
	.align		4
.L_1:
        /*000c*/ 	.byte	0x04, 0x11
        /*000e*/ 	.short	(.L_3 - .L_2)
	.align		4
.L_2:
        /*0010*/ 	.word	index@(_Z19gridStrideReductionILj256EEvPiS0_i)
        /*0014*/ 	.word	0x00000000


	//----- nvinfo : EIATTR_MIN_STACK_SIZE
	.align		4
.L_3:
        /*0018*/ 	.byte	0x04, 0x12
        /*001a*/ 	.short	(.L_5 - .L_4)
	.align		4
.L_4:
        /*001c*/ 	.word	index@(_Z19gridStrideReductionILj256EEvPiS0_i)
        /*0020*/ 	.word	0x00000000
.L_5:


//--------------------- .nv.compat                --------------------------
	.section	.nv.compat,"",@"SHT_CUDA_COMPAT_INFO"
	.align	4
        /*0000*/ 	.byte	0x02, 0x09, 0x00, 0x00, 0x02, 0x02, 0x01, 0x00, 0x02, 0x05, 0x05, 0x00, 0x03, 0x07, 0x01, 0x01
        /*0010*/ 	.byte	0x02, 0x03, 0x00, 0x00, 0x02, 0x06, 0x01, 0x00, 0x04, 0x0b, 0x08, 0x00, 0x09, 0x00, 0x00, 0x00
        /*0020*/ 	.byte	0x00, 0x00, 0x00, 0x00


//--------------------- .nv.info._Z19gridStrideReductionILj256EEvPiS0_i --------------------------
	.section	.nv.info._Z19gridStrideReductionILj256EEvPiS0_i,"",@"SHT_CUDA_INFO"
	.sectionflags	@""
	.align	4


	//----- nvinfo : EIATTR_CUDA_API_VERSION
	.align		4
        /*0000*/ 	.byte	0x04, 0x37
        /*0002*/ 	.short	(.L_7 - .L_6)
.L_6:
        /*0004*/ 	.word	0x00000082


	//----- nvinfo : EIATTR_KPARAM_INFO
	.align		4
.L_7:
        /*0008*/ 	.byte	0x04, 0x17
        /*000a*/ 	.short	(.L_9 - .L_8)
.L_8:
        /*000c*/ 	.word	0x00000000
        /*0010*/ 	.short	0x0002
        /*0012*/ 	.short	0x0010
        /*0014*/ 	.byte	0x00, 0xf0, 0x11, 0x00


	//----- nvinfo : EIATTR_KPARAM_INFO
	.align		4
.L_9:
        /*0018*/ 	.byte	0x04, 0x17
        /*001a*/ 	.short	(.L_11 - .L_10)
.L_10:
        /*001c*/ 	.word	0x00000000
        /*0020*/ 	.short	0x0001
        /*0022*/ 	.short	0x0008
        /*0024*/ 	.byte	0x00, 0xf5, 0x21, 0x00


	//----- nvinfo : EIATTR_KPARAM_INFO
	.align		4
.L_11:
        /*0028*/ 	.byte	0x04, 0x17
        /*002a*/ 	.short	(.L_13 - .L_12)
.L_12:
        /*002c*/ 	.word	0x00000000
        /*0030*/ 	.short	0x0000
        /*0032*/ 	.short	0x0000
        /*0034*/ 	.byte	0x00, 0xf5, 0x21, 0x00


	//----- nvinfo : EIATTR_SPARSE_MMA_MASK
	.align		4
.L_13:
        /*0038*/ 	.byte	0x03, 0x50
        /*003a*/ 	.short	0x0000


	//----- nvinfo : EIATTR_MAXREG_COUNT
	.align		4
        /*003c*/ 	.byte	0x03, 0x1b
        /*003e*/ 	.short	0x00ff


	//----- nvinfo : EIATTR_NUM_BARRIERS
	.align		4
        /*0040*/ 	.byte	0x02, 0x4c
        /*0042*/ 	.byte	0x01
	.zero		1


	//----- nvinfo : EIATTR_MERCURY_ISA_VERSION
	.align		4
        /*0044*/ 	.byte	0x03, 0x5f
        /*0046*/ 	.short	0x0101


	//----- nvinfo : EIATTR_VRC_CTA_INIT_COUNT
	.align		4
        /*0048*/ 	.byte	0x02, 0x4a
	.zero		1
	.zero		1


	//----- nvinfo : EIATTR_EXIT_INSTR_OFFSETS
	.align		4
        /*004c*/ 	.byte	0x04, 0x1c
        /*004e*/ 	.short	(.L_15 - .L_14)


	//   ....[0]....
.L_14:
        /*0050*/ 	.word	0x000002f0


	//   ....[1]....
        /*0054*/ 	.word	0x00000490


	//   ....[2]....
        /*0058*/ 	.word	0x000004e0


	//----- nvinfo : EIATTR_CRS_STACK_SIZE
	.align		4
.L_15:
        /*005c*/ 	.byte	0x04, 0x1e
        /*005e*/ 	.short	(.L_17 - .L_16)
.L_16:
        /*0060*/ 	.word	0x00000000


	//----- nvinfo : EIATTR_CBANK_PARAM_SIZE
	.align		4
.L_17:
        /*0064*/ 	.byte	0x03, 0x19
        /*0066*/ 	.short	0x0014


	//----- nvinfo : EIATTR_PARAM_CBANK
	.align		4
        /*0068*/ 	.byte	0x04, 0x0a
        /*006a*/ 	.short	(.L_19 - .L_18)
	.align		4
.L_18:
        /*006c*/ 	.word	index@(.nv.constant0._Z19gridStrideReductionILj256EEvPiS0_i)
        /*0070*/ 	.short	0x0380
        /*0072*/ 	.short	0x0014


	//----- nvinfo : EIATTR_SW_WAR
	.align		4
.L_19:
        /*0074*/ 	.byte	0x04, 0x36
        /*0076*/ 	.short	(.L_21 - .L_20)
.L_20:
        /*0078*/ 	.word	0x00000008
.L_21:


//--------------------- .nv.callgraph             --------------------------
	.section	.nv.callgraph,"",@"SHT_CUDA_CALLGRAPH"
	.align	4
	.sectionentsize	8
	.align		4
        /*0000*/ 	.word	0x00000000
	.align		4
        /*0004*/ 	.word	0xffffffff
	.align		4
        /*0008*/ 	.word	0x00000000
	.align		4
        /*000c*/ 	.word	0xfffffffe
	.align		4
        /*0010*/ 	.word	0x00000000
	.align		4
        /*0014*/ 	.word	0xfffffffd
	.align		4
        /*0018*/ 	.word	0x00000000
	.align		4
        /*001c*/ 	.word	0xfffffffc


//--------------------- .text._Z19gridStrideReductionILj256EEvPiS0_i --------------------------
	.section	.text._Z19gridStrideReductionILj256EEvPiS0_i,"ax",@progbits
	.align	128
        .global         _Z19gridStrideReductionILj256EEvPiS0_i
        .type           _Z19gridStrideReductionILj256EEvPiS0_i,@function
        .size           _Z19gridStrideReductionILj256EEvPiS0_i,(.L_x_5 - _Z19gridStrideReductionILj256EEvPiS0_i)
        .other          _Z19gridStrideReductionILj256EEvPiS0_i,@"STO_CUDA_ENTRY STV_DEFAULT"
_Z19gridStrideReductionILj256EEvPiS0_i:
.text._Z19gridStrideReductionILj256EEvPiS0_i:
[----:B------:R-:W-:Y:S01]  /*0000*/  LDC R1, c[0x0][0x37c] ;  /* 0x0000df00ff017b82 */ /* 0x000fe20000000800 */
[----:B------:R-:W0:Y:S07]  /*0010*/  S2R R3, SR_TID.X ;  /* 0x0000000000037919 */ /* 0x000e2e0000002100 */
[----:B------:R-:W1:Y:S01]  /*0020*/  S2UR UR5, SR_CgaCtaId ;  /* 0x00000000000579c3 */ /* 0x000e620000008800 */
[----:B------:R-:W-:Y:S01]  /*0030*/  UMOV UR4, 0x400 ;  /* 0x0000040000047882 */ /* 0x000fe20000000000 */
[----:B------:R-:W2:Y:S01]  /*0040*/  LDCU UR8, c[0x0][0x390] ;  /* 0x00007200ff0877ac */ /* 0x000ea20008000800 */
[----:B------:R-:W3:Y:S01]  /*0050*/  S2R R0, SR_CTAID.X ;  /* 0x0000000000007919 */ /* 0x000ee20000002500 */
[----:B------:R-:W-:Y:S01]  /*0060*/  BSSY.RECONVERGENT B0, `(.L_x_0) ;  /* 0x000001a000007945 */ /* 0x000fe20003800200 */
[----:B------:R-:W4:Y:S01]  /*0070*/  LDCU.64 UR6, c[0x0][0x358] ;  /* 0x00006b00ff0677ac */ /* 0x000f220008000a00 */
[----:B-1----:R-:W-:-:S06]  /*0080*/  ULEA UR4, UR5, UR4, 0x18 ;  /* 0x0000000405047291 */ /* 0x002fcc000f8ec0ff */
[----:B0-----:R-:W-:Y:S01]  /*0090*/  LEA R2, R3, UR4, 0x2 ;  /* 0x0000000403027c11 */ /* 0x001fe2000f8e10ff */
[----:B---3--:R-:W-:-:S04]  /*00a0*/  IMAD R4, R0, 0x200, R3 ;  /* 0x0000020000047824 */ /* 0x008fc800078e0203 */
[----:B------:R0:W-:Y:S01]  /*00b0*/  STS [R2], RZ ;  /* 0x000000ff02007388 */ /* 0x0001e20000000800 */
[----:B--2---:R-:W-:-:S13]  /*00c0*/  ISETP.GE.U32.AND P0, PT, R4, UR8, PT ;  /* 0x0000000804007c0c */ /* 0x004fda000bf06070 */
[----:B0---4-:R-:W-:Y:S05]  /*00d0*/  @P0 BRA `(.L_x_1) ;  /* 0x0000000000480947 */ /* 0x011fea0003800000 */
[----:B------:R-:W0:Y:S01]  /*00e0*/  LDCU UR5, c[0x0][0x370] ;  /* 0x00006e00ff0577ac */ /* 0x000e220008000800 */
[----:B------:R-:W0:Y:S01]  /*00f0*/  LDC R10, c[0x0][0x360] ;  /* 0x0000d800ff0a7b82 */ /* 0x000e220000000800 */
[----:B------:R-:W-:Y:S01]  /*0100*/  HFMA2 R13, -RZ, RZ, 0, 0 ;  /* 0x00000000ff0d7431 */ /* 0x000fe200000001ff */
[----:B------:R-:W-:Y:S01]  /*0110*/  BSSY.RECONVERGENT B1, `(.L_x_2) ;  /* 0x000000d000017945 */ /* 0x000fe20003800200 */
[----:B------:R-:W-:-:S05]  /*0120*/  IMAD.MOV.U32 R11, RZ, RZ, R4 ;  /* 0x000000ffff0b7224 */ /* 0x000fca00078e0004 */
[----:B------:R-:W1:Y:S01]  /*0130*/  LDC.64 R8, c[0x0][0x380] ;  /* 0x0000e000ff087b82 */ /* 0x000e620000000a00 */
[----:B0-----:R-:W-:-:S07]  /*0140*/  IMAD R10, R10, UR5, RZ ;  /* 0x000000050a0a7c24 */ /* 0x001fce000f8e02ff */
.L_x_3:
[C---:B------:R-:W-:Y:S02]  /*0150*/  VIADD R7, R11.reuse, 0x100 ;  /* 0x000001000b077836 */ /* 0x040fe40000000000 */
[----:B-1----:R-:W-:-:S04]  /*0160*/  IMAD.WIDE.U32 R4, R11, 0x4, R8 ;  /* 0x000000040b047825 */ /* 0x002fc800078e0008 */
[----:B------:R-:W-:Y:S02]  /*0170*/  IMAD.WIDE.U32 R6, R7, 0x4, R8 ;  /* 0x0000000407067825 */ /* 0x000fe400078e0008 */
[----:B------:R-:W2:Y:S04]  /*0180*/  LDG.E R4, desc[UR6][R4.64] ;  /* 0x0000000604047981 */ /* 0x000ea8000c1e1900 */
[----:B------:R-:W2:Y:S01]  /*0190*/  LDG.E R6, desc[UR6][R6.64] ;  /* 0x0000000606067981 */ /* 0x000ea2000c1e1900 */
[----:B------:R-:W-:-:S04]  /*01a0*/  LEA R11, R10, R11, 0x1 ;  /* 0x0000000b0a0b7211 */ /* 0x000fc800078e08ff */
[----:B------:R-:W-:Y:S02]  /*01b0*/  ISETP.GE.U32.AND P0, PT, R11, UR8, PT ;  /* 0x000000080b007c0c */ /* 0x000fe4000bf06070 */
[----:B--2---:R-:W-:-:S11]  /*01c0*/  IADD3 R13, PT, PT, R13, R6, R4 ;  /* 0x000000060d0d7210 */ /* 0x004fd60007ffe004 */
[----:B------:R-:W-:Y:S05]  /*01d0*/  @!P0 BRA `(.L_x_3) ;  /* 0xfffffffc00dc8947 */ /* 0x000fea000383ffff */
[----:B------:R-:W-:Y:S05]  /*01e0*/  BSYNC.RECONVERGENT B1 ;  /* 0x0000000000017941 */ /* 0x000fea0003800200 */
.L_x_2:
[----:B------:R0:W-:Y:S02]  /*01f0*/  STS [R2], R13 ;  /* 0x0000000d02007388 */ /* 0x0001e40000000800 */
.L_x_1:
[----:B------:R-:W-:Y:S05]  /*0200*/  BSYNC.RECONVERGENT B0 ;  /* 0x0000000000007941 */ /* 0x000fea0003800200 */
.L_x_0:
[----:B------:R-:W-:Y:S01]  /*0210*/  BAR.SYNC.DEFER_BLOCKING 0x0 ;  /* 0x0000000000007b1d */ /* 0x000fe20000010000 */
[C---:B------:R-:W-:Y:S02]  /*0220*/  ISETP.GT.U32.AND P1, PT, R3.reuse, 0x7f, PT ;  /* 0x0000007f0300780c */ /* 0x040fe40003f24070 */
[----:B------:R-:W-:-:S11]  /*0230*/  ISETP.GT.U32.AND P0, PT, R3, 0x3f, PT ;  /* 0x0000003f0300780c */ /* 0x000fd60003f04070 */
[----:B------:R-:W-:Y:S04]  /*0240*/  @!P1 LDS R4, [R2+0x200] ;  /* 0x0002000002049984 */ /* 0x000fe80000000800 */
[----:B------:R-:W1:Y:S02]  /*0250*/  @!P1 LDS R5, [R2] ;  /* 0x0000000002059984 */ /* 0x000e640000000800 */
[----:B-1----:R-:W-:-:S05]  /*0260*/  @!P1 IMAD.IADD R5, R4, 0x1, R5 ;  /* 0x0000000104059824 */ /* 0x002fca00078e0205 */
[----:B------:R-:W-:Y:S01]  /*0270*/  @!P1 STS [R2], R5 ;  /* 0x0000000502009388 */ /* 0x000fe20000000800 */
[----:B------:R-:W-:Y:S01]  /*0280*/  BAR.SYNC.DEFER_BLOCKING 0x0 ;  /* 0x0000000000007b1d */ /* 0x000fe20000010000 */
[----:B------:R-:W-:-:S05]  /*0290*/  ISETP.GT.U32.AND P1, PT, R3, 0x1f, PT ;  /* 0x0000001f0300780c */ /* 0x000fca0003f24070 */
[----:B------:R-:W-:Y:S04]  /*02a0*/  @!P0 LDS R4, [R2+0x100] ;  /* 0x0001000002048984 */ /* 0x000fe80000000800 */
[----:B------:R-:W1:Y:S02]  /*02b0*/  @!P0 LDS R7, [R2] ;  /* 0x0000000002078984 */ /* 0x000e640000000800 */
[----:B-1----:R-:W-:-:S05]  /*02c0*/  @!P0 IADD3 R7, PT, PT, R4, R7, RZ ;  /* 0x0000000704078210 */ /* 0x002fca0007ffe0ff */
[----:B------:R1:W-:Y:S01]  /*02d0*/  @!P0 STS [R2], R7 ;  /* 0x0000000702008388 */ /* 0x0003e20000000800 */
[----:B------:R-:W-:Y:S06]  /*02e0*/  BAR.SYNC.DEFER_BLOCKING 0x0 ;  /* 0x0000000000007b1d */ /* 0x000fec0000010000 */
[----:B------:R-:W-:Y:S05]  /*02f0*/  @P1 EXIT ;  /* 0x000000000000194d */ /* 0x000fea0003800000 */
[----:B------:R-:W-:Y:S01]  /*0300*/  LDS R4, [R2+0x80] ;  /* 0x0000800002047984 */ /* 0x000fe20000000800 */
[----:B------:R-:W-:-:S03]  /*0310*/  ISETP.NE.AND P0, PT, R3, RZ, PT ;  /* 0x000000ff0300720c */ /* 0x000fc60003f05270 */
[----:B------:R-:W2:Y:S02]  /*0320*/  LDS R5, [R2] ;  /* 0x0000000002057984 */ /* 0x000ea40000000800 */
[----:B--2---:R-:W-:-:S05]  /*0330*/  IMAD.IADD R5, R4, 0x1, R5 ;  /* 0x0000000104057824 */ /* 0x004fca00078e0205 */
[----:B------:R-:W-:Y:S04]  /*0340*/  STS [R2], R5 ;  /* 0x0000000502007388 */ /* 0x000fe80000000800 */
[----:B------:R-:W-:Y:S04]  /*0350*/  LDS R4, [R2+0x40] ;  /* 0x0000400002047984 */ /* 0x000fe80000000800 */
[----:B-1----:R-:W1:Y:S02]  /*0360*/  LDS R7, [R2] ;  /* 0x0000000002077984 */ /* 0x002e640000000800 */
[----:B-1----:R-:W-:-:S05]  /*0370*/  IADD3 R7, PT, PT, R4, R7, RZ ;  /* 0x0000000704077210 */ /* 0x002fca0007ffe0ff */
[----:B------:R-:W-:Y:S04]  /*0380*/  STS [R2], R7 ;  /* 0x0000000702007388 */ /* 0x000fe80000000800 */
[----:B------:R-:W-:Y:S04]  /*0390*/  LDS R4, [R2+0x20] ;  /* 0x0000200002047984 */ /* 0x000fe80000000800 */
[----:B------:R-:W1:Y:S02]  /*03a0*/  LDS R9, [R2] ;  /* 0x0000000002097984 */ /* 0x000e640000000800 */
[----:B-1----:R-:W-:-:S05]  /*03b0*/  IMAD.IADD R9, R4, 0x1, R9 ;  /* 0x0000000104097824 */ /* 0x002fca00078e0209 */
[----:B------:R-:W-:Y:S04]  /*03c0*/  STS [R2], R9 ;  /* 0x0000000902007388 */ /* 0x000fe80000000800 */
[----:B------:R-:W-:Y:S04]  /*03d0*/  LDS R4, [R2+0x10] ;  /* 0x0000100002047984 */ /* 0x000fe80000000800 */
[----:B------:R-:W1:Y:S02]  /*03e0*/  LDS R11, [R2] ;  /* 0x00000000020b7984 */ /* 0x000e640000000800 */
        /* <DEDUP_REMOVED lines=9> */
[----:B------:R1:W-:Y:S01]  /*0480*/  STS [R2], R7 ;  /* 0x0000000702007388 */ /* 0x0003e20000000800 */
[----:B------:R-:W-:Y:S05]  /*0490*/  @P0 EXIT ;  /* 0x000000000000094d */ /* 0x000fea0003800000 */
[----:B------:R-:W2:Y:S01]  /*04a0*/  LDS R5, [UR4] ;  /* 0x00000004ff057984 */ /* 0x000ea20008000800 */
[----:B01----:R-:W0:Y:S02]  /*04b0*/  LDC.64 R2, c[0x0][0x388] ;  /* 0x0000e200ff027b82 */ /* 0x003e240000000a00 */
[----:B0-----:R-:W-:-:S05]  /*04c0*/  IMAD.WIDE.U32 R2, R0, 0x4, R2 ;  /* 0x0000000400027825 */ /* 0x001fca00078e0002 */
[----:B--2---:R-:W-:Y:S01]  /*04d0*/  STG.E desc[UR6][R2.64], R5 ;  /* 0x0000000502007986 */ /* 0x004fe2000c101906 */
[----:B------:R-:W-:Y:S05]  /*04e0*/  EXIT ;  /* 0x000000000000794d */ /* 0x000fea0003800000 */
.L_x_4:
[----:B------:R-:W-:-:S00]  /*04f0*/  BRA `(.L_x_4) ;  /* 0xfffffffc00fc7947 */ /* 0x000fc0000383ffff */
[----:B------:R-:W-:-:S00]  /*0500*/  NOP ;  /* 0x0000000000007918 */ /* 0x000fc00000000000 */
[----:B------:R-:W-:-:S00]  /*0510*/  NOP ;  /* 0x0000000000007918 */ /* 0x000fc00000000000 */
[----:B------:R-:W-:-:S00]  /*0520*/  NOP ;  /* 0x0000000000007918 */ /* 0x000fc00000000000 */
[----:B------:R-:W-:-:S00]  /*0530*/  NOP ;  /* 0x0000000000007918 */ /* 0x000fc00000000000 */
[----:B------:R-:W-:-:S00]  /*0540*/  NOP ;  /* 0x0000000000007918 */ /* 0x000fc00000000000 */
[----:B------:R-:W-:-:S00]  /*0550*/  NOP ;  /* 0x0000000000007918 */ /* 0x000fc00000000000 */
[----:B------:R-:W-:-:S00]  /*0560*/  NOP ;  /* 0x0000000000007918 */ /* 0x000fc00000000000 */
[----:B------:R-:W-:-:S00]  /*0570*/  NOP ;  /* 0x0000000000007918 */ /* 0x000fc00000000000 */
.L_x_5:


//--------------------- .nv.shared._Z19gridStrideReductionILj256EEvPiS0_i --------------------------
	.section	.nv.shared._Z19gridStrideReductionILj256EEvPiS0_i,"aw",@nobits
	.sectionflags	@""
	.align	16
	.zero		1024


//--------------------- .nv.shared.reserved.0     --------------------------
	.section	.nv.shared.reserved.0,"aw",@nobits
	.weak		__nv_reservedSMEM_offset_0_alias
	.size		__nv_reservedSMEM_offset_0_alias, 0, 64
	.other		__nv_reservedSMEM_offset_0_alias,@"STO_CUDA_RESERVED_SHARED STV_DEFAULT"
__nv_reservedSMEM_offset_0_alias:
	.zero		0
	.zero		64


//--------------------- .nv.constant0._Z19gridStrideReductionILj256EEvPiS0_i --------------------------
	.section	.nv.constant0._Z19gridStrideReductionILj256EEvPiS0_i,"a",@progbits
	.sectionflags	@""
	.align	4
.nv.constant0._Z19gridStrideReductionILj256EEvPiS0_i:
	.zero		916


//--------------------- SYMBOLS --------------------------

	.type		.nv.reservedSmem.offset0,@object
	.size		.nv.reservedSmem.offset0,0x4
	.type		.nv.reservedSmem.cap,@object
	.size		.nv.reservedSmem.cap,0x4
